	.headerflags	@"EF_CUDA_TEXMODE_UNIFIED EF_CUDA_64BIT_ADDRESS EF_CUDA_ACCELERATORS EF_CUDA_SM90 EF_CUDA_VIRTUAL_SM(EF_CUDA_SM90)"
	.elftype	@"ET_EXEC"


//--------------------- .nv.info                  --------------------------
	.section	.nv.info,"",@"SHT_CUDA_INFO"
	.align	4


	//----- nvinfo : EIATTR_REGCOUNT
	.align		4
        /*0000*/ 	.byte	0x04, 0x2f
        /*0002*/ 	.short	(.L_1 - .L_0)
	.align		4
.L_0:
        /*0004*/ 	.word	index@(triton_poi_fused_max_pool2d_with_indices_18)
        /*0008*/ 	.word	0x00000010


	//----- nvinfo : EIATTR_MIN_STACK_SIZE
	.align		4
.L_1:
        /*000c*/ 	.byte	0x04, 0x12
        /*000e*/ 	.short	(.L_3 - .L_2)
	.align		4
.L_2:
        /*0010*/ 	.word	index@(triton_poi_fused_max_pool2d_with_indices_18)
        /*0014*/ 	.word	0x00000000


	//----- nvinfo : EIATTR_FRAME_SIZE
	.align		4
.L_3:
        /*0018*/ 	.byte	0x04, 0x11
        /*001a*/ 	.short	(.L_5 - .L_4)
	.align		4
.L_4:
        /*001c*/ 	.word	index@(triton_poi_fused_max_pool2d_with_indices_18)
        /*0020*/ 	.word	0x00000000


	//----- nvinfo : EIATTR_MIN_STACK_SIZE
	.align		4
.L_5:
        /*0024*/ 	.byte	0x04, 0x12
        /*0026*/ 	.short	(.L_7 - .L_6)
	.align		4
.L_6:
        /*0028*/ 	.word	index@(triton_poi_fused_max_pool2d_with_indices_18)
        /*002c*/ 	.word	0x00000000
.L_7:


//--------------------- .nv.info.triton_poi_fused_max_pool2d_with_indices_18 --------------------------
	.section	.nv.info.triton_poi_fused_max_pool2d_with_indices_18,"",@"SHT_CUDA_INFO"
	.sectionflags	@""
	.align	4


	//----- nvinfo : EIATTR_CUDA_API_VERSION
	.align		4
        /*0000*/ 	.byte	0x04, 0x37
        /*0002*/ 	.short	(.L_9 - .L_8)
.L_8:
        /*0004*/ 	.word	0x0000007c


	//----- nvinfo : EIATTR_KPARAM_INFO
	.align		4
.L_9:
        /*0008*/ 	.byte	0x04, 0x17
        /*000a*/ 	.short	(.L_11 - .L_10)
.L_10:
        /*000c*/ 	.word	0x00000000
        /*0010*/ 	.short	0x0002
        /*0012*/ 	.short	0x0010
        /*0014*/ 	.byte	0x00, 0xf0, 0x11, 0x00


	//----- nvinfo : EIATTR_KPARAM_INFO
	.align		4
.L_11:
        /*0018*/ 	.byte	0x04, 0x17
        /*001a*/ 	.short	(.L_13 - .L_12)
.L_12:
        /*001c*/ 	.word	0x00000000
        /*0020*/ 	.short	0x0001
        /*0022*/ 	.short	0x0008
        /*0024*/ 	.byte	0x00, 0xf4, 0x21, 0x00


	//----- nvinfo : EIATTR_KPARAM_INFO
	.align		4
.L_13:
        /*0028*/ 	.byte	0x04, 0x17
        /*002a*/ 	.short	(.L_15 - .L_14)
.L_14:
        /*002c*/ 	.word	0x00000000
        /*0030*/ 	.short	0x0000
        /*0032*/ 	.short	0x0000
        /*0034*/ 	.byte	0x00, 0xf4, 0x21, 0x00


	//----- nvinfo : EIATTR_SPARSE_MMA_MASK
	.align		4
.L_15:
        /*0038*/ 	.byte	0x03, 0x50
        /*003a*/ 	.short	0x0000


	//----- nvinfo : EIATTR_MAXREG_COUNT
	.align		4
        /*003c*/ 	.byte	0x03, 0x1b
        /*003e*/ 	.short	0x00ff


	//----- nvinfo : EIATTR_EXIT_INSTR_OFFSETS
	.align		4
        /*0040*/ 	.byte	0x04, 0x1c
        /*0042*/ 	.short	(.L_17 - .L_16)


	//   ....[0]....
.L_16:
        /*0044*/ 	.word	0x000002e0


	//----- nvinfo : EIATTR_REQNTID
	.align		4
.L_17:
        /*0048*/ 	.byte	0x04, 0x10
        /*004a*/ 	.short	(.L_19 - .L_18)
.L_18:
        /*004c*/ 	.word	0x00000080
        /*0050*/ 	.word	0x00000001
        /*0054*/ 	.word	0x00000001


	//----- nvinfo : EIATTR_CBANK_PARAM_SIZE
	.align		4
.L_19:
        /*0058*/ 	.byte	0x03, 0x19
        /*005a*/ 	.short	0x0014


	//----- nvinfo : EIATTR_PARAM_CBANK
	.align		4
        /*005c*/ 	.byte	0x04, 0x0a
        /*005e*/ 	.short	(.L_21 - .L_20)
	.align		4
.L_20:
        /*0060*/ 	.word	index@(.nv.constant0.triton_poi_fused_max_pool2d_with_indices_18)
        /*0064*/ 	.short	0x0210
        /*0066*/ 	.short	0x0014


	//----- nvinfo : EIATTR_SW_WAR
	.align		4
.L_21:
        /*0068*/ 	.byte	0x04, 0x36
        /*006a*/ 	.short	(.L_23 - .L_22)
.L_22:
        /*006c*/ 	.word	0x00000008
.L_23:


//--------------------- .nv.callgraph             --------------------------
	.section	.nv.callgraph,"",@"SHT_CUDA_CALLGRAPH"
	.align	4
	.sectionentsize	8
	.align		4
        /*0000*/ 	.word	0x00000000
	.align		4
        /*0004*/ 	.word	0xffffffff
	.align		4
        /*0008*/ 	.word	0x00000000
	.align		4
        /*000c*/ 	.word	0xfffffffe
	.align		4
        /*0010*/ 	.word	0x00000000
	.align		4
        /*0014*/ 	.word	0xfffffffd
	.align		4
        /*0018*/ 	.word	0x00000000
	.align		4
        /*001c*/ 	.word	0xfffffffc


//--------------------- .text.triton_poi_fused_max_pool2d_with_indices_18 --------------------------
	.section	.text.triton_poi_fused_max_pool2d_with_indices_18,"ax",@progbits
	.align	128
        .global         triton_poi_fused_max_pool2d_with_indices_18
        .type           triton_poi_fused_max_pool2d_with_indices_18,@function
        .size           triton_poi_fused_max_pool2d_with_indices_18,(.L_x_1 - triton_poi_fused_max_pool2d_with_indices_18)
        .other          triton_poi_fused_max_pool2d_with_indices_18,@"STO_CUDA_ENTRY STV_DEFAULT"
triton_poi_fused_max_pool2d_with_indices_18:
.text.triton_poi_fused_max_pool2d_with_indices_18:
[----:B------:R-:W-:Y:S01]  /*0000*/  LDC R1, c[0x0][0x28] ;  /* 0x00000a00ff017b82 */ /* 0x000fe20000000800 */
[----:B------:R-:W1:Y:S01]  /*0010*/  S2R R0, SR_TID.X ;  /* 0x0000000000007919 */ /* 0x000e620000002100 */
[----:B------:R-:W-:Y:S01]  /*0020*/  ULDC.64 UR4, c[0x0][0x208] ;  /* 0x0000820000047ab9 */ /* 0x000fe20000000a00 */
[----:B------:R-:W-:Y:S01]  /*0030*/  ULDC.64 UR6, c[0x0][0x218] ;  /* 0x0000860000067ab9 */ /* 0x000fe20000000a00 */
[----:B------:R-:W2:Y:S01]  /*0040*/  S2R R3, SR_CTAID.X ;  /* 0x0000000000037919 */ /* 0x000ea20000002500 */
[----:B-1----:R-:W-:Y:S02]  /*0050*/  LOP3.LUT R0, R0, 0x7f, RZ, 0xc0, !PT ;  /* 0x0000007f00007812 */ /* 0x002fe400078ec0ff */
[----:B--2---:R-:W-:-:S03]  /*0060*/  SHF.R.S32.HI R5, RZ, 0x18, R3 ;  /* 0x00000018ff057819 */ /* 0x004fc60000011403 */
[----:B------:R-:W-:Y:S01]  /*0070*/  IMAD R0, R3, 0x80, R0 ;  /* 0x0000008003007824 */ /* 0x000fe200078e0200 */
[----:B------:R-:W-:-:S04]  /*0080*/  SGXT R5, R5, 0x1 ;  /* 0x000000010505781a */ /* 0x000fc80000000200 */
[----:B------:R-:W-:Y:S02]  /*0090*/  SHF.R.S32.HI R3, RZ, 0x1f, R0 ;  /* 0x0000001fff037819 */ /* 0x000fe40000011400 */
[-C--:B------:R-:W-:Y:S02]  /*00a0*/  LEA.HI R6, R5, R0.reuse, RZ, 0x9 ;  /* 0x0000000005067211 */ /* 0x080fe400078f48ff */
[----:B------:R-:W-:Y:S02]  /*00b0*/  LEA.HI R4, R3, R0, RZ, 0x6 ;  /* 0x0000000003047211 */ /* 0x000fe400078f30ff */
[----:B------:R-:W1:Y:S01]  /*00c0*/  LDC.64 R2, c[0x0][0x210] ;  /* 0x00008400ff027b82 */ /* 0x000e620000000a00 */
[----:B------:R-:W-:Y:S01]  /*00d0*/  IMAD.SHL.U32 R7, R6, 0x4, RZ ;  /* 0x0000000406077824 */ /* 0x000fe200078e00ff */
[----:B------:R-:W-:-:S04]  /*00e0*/  SHF.R.S32.HI R5, RZ, 0x6, R4 ;  /* 0x00000006ff057819 */ /* 0x000fc80000011404 */
[----:B------:R-:W-:Y:S02]  /*00f0*/  LEA.HI R6, R5, R5, RZ, 0x3 ;  /* 0x0000000505067211 */ /* 0x000fe400078f18ff */
[----:B------:R-:W-:Y:S02]  /*0100*/  LOP3.LUT R8, R7, 0xfffff800, RZ, 0xc0, !PT ;  /* 0xfffff80007087812 */ /* 0x000fe400078ec0ff */
[----:B------:R-:W-:Y:S02]  /*0110*/  LOP3.LUT R7, R4, 0xffffffc0, RZ, 0xc0, !PT ;  /* 0xffffffc004077812 */ /* 0x000fe400078ec0ff */
[----:B------:R-:W-:Y:S02]  /*0120*/  LOP3.LUT R6, R6, 0x1fffff8, RZ, 0xc0, !PT ;  /* 0x01fffff806067812 */ /* 0x000fe400078ec0ff */
[----:B------:R-:W-:-:S03]  /*0130*/  IADD3 R7, R8, R0, -R7 ;  /* 0x0000000008077210 */ /* 0x000fc60007ffe807 */
[----:B------:R-:W-:-:S04]  /*0140*/  IMAD.IADD R6, R5, 0x1, -R6 ;  /* 0x0000000105067824 */ /* 0x000fc800078e0a06 */
[----:B------:R-:W-:-:S04]  /*0150*/  IMAD R11, R6, 0x80, R7 ;  /* 0x00000080060b7824 */ /* 0x000fc800078e0207 */
[C---:B------:R-:W-:Y:S02]  /*0160*/  VIADD R7, R11.reuse, 0x40 ;  /* 0x000000400b077836 */ /* 0x040fe40000000000 */
[----:B-1----:R-:W-:-:S04]  /*0170*/  IMAD.WIDE R4, R11, 0x4, R2 ;  /* 0x000000040b047825 */ /* 0x002fc800078e0202 */
[--C-:B------:R-:W-:Y:S02]  /*0180*/  IMAD.WIDE R6, R7, 0x4, R2.reuse ;  /* 0x0000000407067825 */ /* 0x100fe400078e0202 */
[----:B------:R-:W2:Y:S02]  /*0190*/  LDG.E R4, desc[UR4][R4.64] ;  /* 0x0000000404047981 */ /* 0x000ea4000c1e1900 */
[----:B------:R-:W-:Y:S02]  /*01a0*/  VIADD R9, R11, 0x400 ;  /* 0x000004000b097836 */ /* 0x000fe40000000000 */
[----:B------:R-:W2:Y:S02]  /*01b0*/  LDG.E R13, desc[UR4][R6.64] ;  /* 0x00000004060d7981 */ /* 0x000ea4000c1e1900 */
[----:B------:R-:W-:-:S05]  /*01c0*/  IMAD.WIDE R8, R9, 0x4, R2 ;  /* 0x0000000409087825 */ /* 0x000fca00078e0202 */
[----:B------:R-:W3:Y:S01]  /*01d0*/  LDG.E R10, desc[UR4][R8.64] ;  /* 0x00000004080a7981 */ /* 0x000ee2000c1e1900 */
[----:B------:R-:W-:-:S04]  /*01e0*/  VIADD R11, R11, 0x440 ;  /* 0x000004400b0b7836 */ /* 0x000fc80000000000 */
[----:B------:R-:W-:-:S06]  /*01f0*/  IMAD.WIDE R2, R11, 0x4, R2 ;  /* 0x000000040b027825 */ /* 0x000fcc00078e0202 */
[----:B------:R-:W4:Y:S01]  /*0200*/  LDG.E R3, desc[UR4][R2.64] ;  /* 0x0000000402037981 */ /* 0x000f22000c1e1900 */
[C---:B--2---:R-:W-:Y:S02]  /*0210*/  FSETP.GT.AND P0, PT, R13.reuse, R4, PT ;  /* 0x000000040d00720b */ /* 0x044fe40003f04000 */
[----:B------:R-:W-:Y:S02]  /*0220*/  FSETP.NAN.AND P2, PT, R13, R13, PT ;  /* 0x0000000d0d00720b */ /* 0x000fe40003f48000 */
[----:B---3--:R-:W-:-:S09]  /*0230*/  FSETP.NAN.AND P1, PT, R10, R10, PT ;  /* 0x0000000a0a00720b */ /* 0x008fd20003f28000 */
[----:B------:R-:W-:-:S04]  /*0240*/  @!P0 FSEL R13, R13, R4, P2 ;  /* 0x000000040d0d8208 */ /* 0x000fc80001000000 */
[----:B------:R-:W-:Y:S02]  /*0250*/  FSETP.GEU.AND P2, PT, R13, R10, PT ;  /* 0x0000000a0d00720b */ /* 0x000fe40003f4e000 */
[----:B------:R-:W-:Y:S02]  /*0260*/  SEL R5, RZ, 0x1, !P0 ;  /* 0x00000001ff057807 */ /* 0x000fe40004000000 */
[----:B------:R-:W-:Y:S02]  /*0270*/  @!P1 FSEL R10, R10, R13, !P2 ;  /* 0x0000000d0a0a9208 */ /* 0x000fe40005000000 */
[----:B------:R-:W-:Y:S02]  /*0280*/  IADD3 R4, P1, R0, UR6, RZ ;  /* 0x0000000600047c10 */ /* 0x000fe4000ff3e0ff */
[----:B------:R-:W-:Y:S02]  /*0290*/  SEL R6, R5, 0x2, P2 ;  /* 0x0000000205067807 */ /* 0x000fe40001000000 */
[----:B----4-:R-:W-:-:S02]  /*02a0*/  FSETP.GEU.AND P0, PT, R10, R3, PT ;  /* 0x000000030a00720b */ /* 0x010fc40003f0e000 */
[----:B------:R-:W-:Y:S02]  /*02b0*/  LEA.HI.X.SX32 R5, R0, UR7, 0x1, P1 ;  /* 0x0000000700057c11 */ /* 0x000fe400088f0eff */
[----:B------:R-:W-:-:S05]  /*02c0*/  SEL R3, R6, 0x3, P0 ;  /* 0x0000000306037807 */ /* 0x000fca0000000000 */
[----:B------:R-:W-:Y:S01]  /*02d0*/  STG.E.U8 desc[UR4][R4.64], R3 ;  /* 0x0000000304007986 */ /* 0x000fe2000c101104 */
[----:B------:R-:W-:Y:S05]  /*02e0*/  EXIT ;  /* 0x000000000000794d */ /* 0x000fea0003800000 */
.L_x_0:
[----:B------:R-:W-:-:S00]  /*02f0*/  BRA `(.L_x_0) ;  /* 0xfffffffc00fc7947 */ /* 0x000fc0000383ffff */
[----:B------:R-:W-:-:S00]  /*0300*/  NOP ;  /* 0x0000000000007918 */ /* 0x000fc00000000000 */
[----:B------:R-:W-:-:S00]  /*0310*/  NOP ;  /* 0x0000000000007918 */ /* 0x000fc00000000000 */
[----:B------:R-:W-:-:S00]  /*0320*/  NOP ;  /* 0x0000000000007918 */ /* 0x000fc00000000000 */
[----:B------:R-:W-:-:S00]  /*0330*/  NOP ;  /* 0x0000000000007918 */ /* 0x000fc00000000000 */
[----:B------:R-:W-:-:S00]  /*0340*/  NOP ;  /* 0x0000000000007918 */ /* 0x000fc00000000000 */
[----:B------:R-:W-:-:S00]  /*0350*/  NOP ;  /* 0x0000000000007918 */ /* 0x000fc00000000000 */
[----:B------:R-:W-:-:S00]  /*0360*/  NOP ;  /* 0x0000000000007918 */ /* 0x000fc00000000000 */
[----:B------:R-:W-:-:S00]  /*0370*/  NOP ;  /* 0x0000000000007918 */ /* 0x000fc00000000000 */
.L_x_1:


//--------------------- .nv.constant0.triton_poi_fused_max_pool2d_with_indices_18 --------------------------
	.section	.nv.constant0.triton_poi_fused_max_pool2d_with_indices_18,"a",@progbits
	.sectionflags	@""
	.align	4
.nv.constant0.triton_poi_fused_max_pool2d_with_indices_18:
	.zero		548
